//
// Generated by NVIDIA NVVM Compiler
//
// Compiler Build ID: CL-36424714
// Cuda compilation tools, release 13.0, V13.0.88
// Based on NVVM 20.0.0
//

.version 9.0
.target sm_100
.address_size 64

	// .globl	_Z6im2coliPKfiiiiiiPf

.visible .entry _Z6im2coliPKfiiiiiiPf(
	.param .u32 _Z6im2coliPKfiiiiiiPf_param_0,
	.param .u64 .ptr .align 1 _Z6im2coliPKfiiiiiiPf_param_1,
	.param .u32 _Z6im2coliPKfiiiiiiPf_param_2,
	.param .u32 _Z6im2coliPKfiiiiiiPf_param_3,
	.param .u32 _Z6im2coliPKfiiiiiiPf_param_4,
	.param .u32 _Z6im2coliPKfiiiiiiPf_param_5,
	.param .u32 _Z6im2coliPKfiiiiiiPf_param_6,
	.param .u32 _Z6im2coliPKfiiiiiiPf_param_7,
	.param .u64 .ptr .align 1 _Z6im2coliPKfiiiiiiPf_param_8
)
{
	.reg .pred 	%p<13>;
	.reg .b32 	%r<120>;
	.reg .b32 	%f<32>;
	.reg .b64 	%rd<144>;

	ld.param.u32 	%r71, [_Z6im2coliPKfiiiiiiPf_param_0];
	ld.param.u64 	%rd22, [_Z6im2coliPKfiiiiiiPf_param_1];
	ld.param.u32 	%r65, [_Z6im2coliPKfiiiiiiPf_param_2];
	ld.param.u32 	%r67, [_Z6im2coliPKfiiiiiiPf_param_4];
	ld.param.u32 	%r68, [_Z6im2coliPKfiiiiiiPf_param_5];
	ld.param.u32 	%r69, [_Z6im2coliPKfiiiiiiPf_param_6];
	ld.param.u32 	%r70, [_Z6im2coliPKfiiiiiiPf_param_7];
	ld.param.u64 	%rd21, [_Z6im2coliPKfiiiiiiPf_param_8];
	cvta.to.global.u64 	%rd1, %rd22;
	mov.u32 	%r72, %tid.x;
	mov.u32 	%r73, %ctaid.x;
	mov.u32 	%r74, %ntid.x;
	mad.lo.s32 	%r1, %r73, %r74, %r72;
	setp.ge.s32 	%p1, %r1, %r71;
	@%p1 bra 	$L__BB0_17;
	ld.param.u32 	%r97, [_Z6im2coliPKfiiiiiiPf_param_3];
	cvta.to.global.u64 	%rd23, %rd21;
	div.s32 	%r75, %r1, %r70;
	mul.lo.s32 	%r76, %r75, %r70;
	sub.s32 	%r77, %r1, %r76;
	div.s32 	%r78, %r75, %r69;
	mul.lo.s32 	%r79, %r78, %r69;
	sub.s32 	%r80, %r75, %r79;
	mul.lo.s32 	%r81, %r80, %r68;
	mul.lo.s32 	%r82, %r77, %r68;
	mul.lo.s32 	%r83, %r67, %r67;
	mul.lo.s32 	%r84, %r83, %r69;
	mad.lo.s32 	%r85, %r84, %r78, %r80;
	mad.lo.s32 	%r86, %r85, %r70, %r77;
	mul.wide.s32 	%rd24, %r86, 4;
	add.s64 	%rd143, %rd23, %rd24;
	mad.lo.s32 	%r87, %r78, %r65, %r81;
	mad.lo.s32 	%r88, %r87, %r97, %r82;
	cvt.s64.s32 	%rd3, %r88;
	setp.lt.s32 	%p2, %r67, 1;
	@%p2 bra 	$L__BB0_17;
	mul.lo.s32 	%r2, %r70, %r69;
	and.b32  	%r3, %r67, 15;
	and.b32  	%r4, %r67, 7;
	and.b32  	%r5, %r67, 3;
	mov.b32 	%r99, 0;
$L__BB0_3:
	ld.param.u32 	%r98, [_Z6im2coliPKfiiiiiiPf_param_3];
	setp.lt.u32 	%p3, %r67, 16;
	mul.lo.s32 	%r7, %r99, %r98;
	mov.b32 	%r118, 0;
	@%p3 bra 	$L__BB0_6;
	and.b32  	%r91, %r67, 2147483632;
	neg.s32 	%r116, %r91;
	add.s32 	%r115, %r7, 1;
	add.s32 	%r114, %r7, 2;
	add.s32 	%r113, %r7, 3;
	add.s32 	%r112, %r7, 4;
	add.s32 	%r111, %r7, 5;
	add.s32 	%r110, %r7, 6;
	add.s32 	%r109, %r7, 7;
	add.s32 	%r108, %r7, 8;
	add.s32 	%r107, %r7, 9;
	add.s32 	%r106, %r7, 10;
	add.s32 	%r105, %r7, 11;
	add.s32 	%r104, %r7, 12;
	add.s32 	%r103, %r7, 13;
	add.s32 	%r102, %r7, 14;
	add.s32 	%r101, %r7, 15;
	mov.u64 	%rd136, %rd143;
	mov.u32 	%r100, %r7;
$L__BB0_5:
	.pragma "nounroll";
	and.b32  	%r118, %r67, 2147483632;
	cvt.s64.s32 	%rd26, %r115;
	add.s64 	%rd27, %rd3, %rd26;
	shl.b64 	%rd28, %rd27, 2;
	add.s64 	%rd29, %rd1, %rd28;
	cvt.s64.s32 	%rd30, %r114;
	add.s64 	%rd31, %rd3, %rd30;
	shl.b64 	%rd32, %rd31, 2;
	add.s64 	%rd33, %rd1, %rd32;
	cvt.s64.s32 	%rd34, %r113;
	add.s64 	%rd35, %rd3, %rd34;
	shl.b64 	%rd36, %rd35, 2;
	add.s64 	%rd37, %rd1, %rd36;
	cvt.s64.s32 	%rd38, %r112;
	add.s64 	%rd39, %rd3, %rd38;
	shl.b64 	%rd40, %rd39, 2;
	add.s64 	%rd41, %rd1, %rd40;
	cvt.s64.s32 	%rd42, %r111;
	add.s64 	%rd43, %rd3, %rd42;
	shl.b64 	%rd44, %rd43, 2;
	add.s64 	%rd45, %rd1, %rd44;
	cvt.s64.s32 	%rd46, %r110;
	add.s64 	%rd47, %rd3, %rd46;
	shl.b64 	%rd48, %rd47, 2;
	add.s64 	%rd49, %rd1, %rd48;
	cvt.s64.s32 	%rd50, %r109;
	add.s64 	%rd51, %rd3, %rd50;
	shl.b64 	%rd52, %rd51, 2;
	add.s64 	%rd53, %rd1, %rd52;
	cvt.s64.s32 	%rd54, %r108;
	add.s64 	%rd55, %rd3, %rd54;
	shl.b64 	%rd56, %rd55, 2;
	add.s64 	%rd57, %rd1, %rd56;
	cvt.s64.s32 	%rd58, %r107;
	add.s64 	%rd59, %rd3, %rd58;
	shl.b64 	%rd60, %rd59, 2;
	add.s64 	%rd61, %rd1, %rd60;
	cvt.s64.s32 	%rd62, %r106;
	add.s64 	%rd63, %rd3, %rd62;
	shl.b64 	%rd64, %rd63, 2;
	add.s64 	%rd65, %rd1, %rd64;
	cvt.s64.s32 	%rd66, %r105;
	add.s64 	%rd67, %rd3, %rd66;
	shl.b64 	%rd68, %rd67, 2;
	add.s64 	%rd69, %rd1, %rd68;
	cvt.s64.s32 	%rd70, %r104;
	add.s64 	%rd71, %rd3, %rd70;
	shl.b64 	%rd72, %rd71, 2;
	add.s64 	%rd73, %rd1, %rd72;
	cvt.s64.s32 	%rd74, %r103;
	add.s64 	%rd75, %rd3, %rd74;
	shl.b64 	%rd76, %rd75, 2;
	add.s64 	%rd77, %rd1, %rd76;
	cvt.s64.s32 	%rd78, %r102;
	add.s64 	%rd79, %rd3, %rd78;
	shl.b64 	%rd80, %rd79, 2;
	add.s64 	%rd81, %rd1, %rd80;
	cvt.s64.s32 	%rd82, %r101;
	add.s64 	%rd83, %rd3, %rd82;
	shl.b64 	%rd84, %rd83, 2;
	add.s64 	%rd85, %rd1, %rd84;
	cvt.s64.s32 	%rd86, %r100;
	add.s64 	%rd87, %rd3, %rd86;
	shl.b64 	%rd88, %rd87, 2;
	add.s64 	%rd89, %rd1, %rd88;
	ld.global.f32 	%f1, [%rd89];
	st.global.f32 	[%rd136], %f1;
	ld.global.f32 	%f2, [%rd29];
	mul.wide.s32 	%rd90, %r2, 4;
	add.s64 	%rd91, %rd136, %rd90;
	st.global.f32 	[%rd91], %f2;
	ld.global.f32 	%f3, [%rd33];
	add.s64 	%rd92, %rd91, %rd90;
	st.global.f32 	[%rd92], %f3;
	ld.global.f32 	%f4, [%rd37];
	add.s64 	%rd93, %rd92, %rd90;
	st.global.f32 	[%rd93], %f4;
	ld.global.f32 	%f5, [%rd41];
	add.s64 	%rd94, %rd93, %rd90;
	st.global.f32 	[%rd94], %f5;
	ld.global.f32 	%f6, [%rd45];
	add.s64 	%rd95, %rd94, %rd90;
	st.global.f32 	[%rd95], %f6;
	ld.global.f32 	%f7, [%rd49];
	add.s64 	%rd96, %rd95, %rd90;
	st.global.f32 	[%rd96], %f7;
	ld.global.f32 	%f8, [%rd53];
	add.s64 	%rd97, %rd96, %rd90;
	st.global.f32 	[%rd97], %f8;
	ld.global.f32 	%f9, [%rd57];
	add.s64 	%rd98, %rd97, %rd90;
	st.global.f32 	[%rd98], %f9;
	ld.global.f32 	%f10, [%rd61];
	add.s64 	%rd99, %rd98, %rd90;
	st.global.f32 	[%rd99], %f10;
	ld.global.f32 	%f11, [%rd65];
	add.s64 	%rd100, %rd99, %rd90;
	st.global.f32 	[%rd100], %f11;
	ld.global.f32 	%f12, [%rd69];
	add.s64 	%rd101, %rd100, %rd90;
	st.global.f32 	[%rd101], %f12;
	ld.global.f32 	%f13, [%rd73];
	add.s64 	%rd102, %rd101, %rd90;
	st.global.f32 	[%rd102], %f13;
	ld.global.f32 	%f14, [%rd77];
	add.s64 	%rd103, %rd102, %rd90;
	st.global.f32 	[%rd103], %f14;
	ld.global.f32 	%f15, [%rd81];
	add.s64 	%rd104, %rd103, %rd90;
	st.global.f32 	[%rd104], %f15;
	ld.global.f32 	%f16, [%rd85];
	add.s64 	%rd105, %rd104, %rd90;
	st.global.f32 	[%rd105], %f16;
	add.s32 	%r116, %r116, 16;
	add.s32 	%r115, %r115, 16;
	add.s32 	%r114, %r114, 16;
	add.s32 	%r113, %r113, 16;
	add.s32 	%r112, %r112, 16;
	add.s32 	%r111, %r111, 16;
	add.s32 	%r110, %r110, 16;
	add.s32 	%r109, %r109, 16;
	add.s32 	%r108, %r108, 16;
	add.s32 	%r107, %r107, 16;
	add.s32 	%r106, %r106, 16;
	add.s32 	%r105, %r105, 16;
	add.s32 	%r104, %r104, 16;
	add.s32 	%r103, %r103, 16;
	add.s32 	%r102, %r102, 16;
	add.s32 	%r101, %r101, 16;
	add.s32 	%r100, %r100, 16;
	mul.wide.s32 	%rd106, %r2, 64;
	add.s64 	%rd143, %rd136, %rd106;
	setp.ne.s32 	%p4, %r116, 0;
	add.s64 	%rd136, %rd105, %rd90;
	@%p4 bra 	$L__BB0_5;
$L__BB0_6:
	setp.eq.s32 	%p5, %r3, 0;
	@%p5 bra 	$L__BB0_16;
	add.s32 	%r92, %r3, -1;
	setp.lt.u32 	%p6, %r92, 7;
	@%p6 bra 	$L__BB0_9;
	add.s32 	%r93, %r118, %r7;
	cvt.s64.s32 	%rd108, %r93;
	add.s64 	%rd109, %rd108, %rd3;
	shl.b64 	%rd110, %rd109, 2;
	add.s64 	%rd111, %rd1, %rd110;
	ld.global.f32 	%f17, [%rd111];
	st.global.f32 	[%rd143], %f17;
	mul.wide.s32 	%rd112, %r2, 4;
	add.s64 	%rd113, %rd143, %rd112;
	ld.global.f32 	%f18, [%rd111+4];
	st.global.f32 	[%rd113], %f18;
	add.s64 	%rd114, %rd113, %rd112;
	ld.global.f32 	%f19, [%rd111+8];
	st.global.f32 	[%rd114], %f19;
	add.s64 	%rd115, %rd114, %rd112;
	ld.global.f32 	%f20, [%rd111+12];
	st.global.f32 	[%rd115], %f20;
	add.s64 	%rd116, %rd115, %rd112;
	ld.global.f32 	%f21, [%rd111+16];
	st.global.f32 	[%rd116], %f21;
	add.s64 	%rd117, %rd116, %rd112;
	ld.global.f32 	%f22, [%rd111+20];
	st.global.f32 	[%rd117], %f22;
	add.s64 	%rd118, %rd117, %rd112;
	ld.global.f32 	%f23, [%rd111+24];
	st.global.f32 	[%rd118], %f23;
	add.s64 	%rd119, %rd118, %rd112;
	ld.global.f32 	%f24, [%rd111+28];
	st.global.f32 	[%rd119], %f24;
	add.s64 	%rd143, %rd119, %rd112;
	add.s32 	%r118, %r118, 8;
$L__BB0_9:
	setp.eq.s32 	%p7, %r4, 0;
	@%p7 bra 	$L__BB0_16;
	add.s32 	%r94, %r4, -1;
	setp.lt.u32 	%p8, %r94, 3;
	@%p8 bra 	$L__BB0_12;
	add.s32 	%r95, %r118, %r7;
	cvt.s64.s32 	%rd121, %r95;
	add.s64 	%rd122, %rd121, %rd3;
	shl.b64 	%rd123, %rd122, 2;
	add.s64 	%rd124, %rd1, %rd123;
	ld.global.f32 	%f25, [%rd124];
	st.global.f32 	[%rd143], %f25;
	mul.wide.s32 	%rd125, %r2, 4;
	add.s64 	%rd126, %rd143, %rd125;
	ld.global.f32 	%f26, [%rd124+4];
	st.global.f32 	[%rd126], %f26;
	add.s64 	%rd127, %rd126, %rd125;
	ld.global.f32 	%f27, [%rd124+8];
	st.global.f32 	[%rd127], %f27;
	add.s64 	%rd128, %rd127, %rd125;
	ld.global.f32 	%f28, [%rd124+12];
	st.global.f32 	[%rd128], %f28;
	add.s64 	%rd143, %rd128, %rd125;
	add.s32 	%r118, %r118, 4;
$L__BB0_12:
	setp.eq.s32 	%p9, %r5, 0;
	@%p9 bra 	$L__BB0_16;
	setp.eq.s32 	%p10, %r5, 1;
	add.s32 	%r96, %r118, %r7;
	cvt.s64.s32 	%rd129, %r96;
	add.s64 	%rd130, %rd129, %rd3;
	shl.b64 	%rd131, %rd130, 2;
	add.s64 	%rd16, %rd1, %rd131;
	ld.global.f32 	%f29, [%rd16];
	st.global.f32 	[%rd143], %f29;
	mul.wide.s32 	%rd132, %r2, 4;
	add.s64 	%rd143, %rd143, %rd132;
	@%p10 bra 	$L__BB0_16;
	setp.eq.s32 	%p11, %r5, 2;
	ld.global.f32 	%f30, [%rd16+4];
	st.global.f32 	[%rd143], %f30;
	add.s64 	%rd143, %rd143, %rd132;
	@%p11 bra 	$L__BB0_16;
	ld.global.f32 	%f31, [%rd16+8];
	st.global.f32 	[%rd143], %f31;
	add.s64 	%rd143, %rd143, %rd132;
$L__BB0_16:
	add.s32 	%r99, %r99, 1;
	setp.ne.s32 	%p12, %r99, %r67;
	@%p12 bra 	$L__BB0_3;
$L__BB0_17:
	ret;

}


// ===== COMPILED SASS (sm_100) =====

	.target	sm_100

	.elftype	@"ET_EXEC"


//--------------------- .note.nv.tkinfo           --------------------------
	.section	.note.nv.tkinfo,"",@"SHT_NOTE"
	.sectionflags	@"SHF_NOTE_NV_TKINFO"
	.tkinfo
        /*0018*/ 	.word	0x00000002
        /*0030*/ 	.string	""
        /*0030*/ 	.string	"ptxas"
        /*0030*/ 	.string	"Cuda compilation tools, release 13.0, V13.0.88"
        /*0030*/ 	.string	"Build cuda_13.0.r13.0/compiler.36424714_0"
        /*0030*/ 	.string	"-arch sm_100 -m 64 "



//--------------------- .note.nv.cuinfo           --------------------------
	.section	.note.nv.cuinfo,"",@"SHT_NOTE"
	.sectionflags	@"SHF_NOTE_NV_CUINFO"
        /*0018*/ 	.short	0x0002
        /*001a*/ 	.short	0x0064
        /*001c*/ 	.short	0x0082
	.zero		2


//--------------------- .nv.info                  --------------------------
	.section	.nv.info,"",@"SHT_CUDA_INFO"
	.align	4


	//----- nvinfo : EIATTR_REGCOUNT
	.align		4
        /*0000*/ 	.byte	0x04, 0x2f
        /*0002*/ 	.short	(.L_1 - .L_0)
	.align		4
.L_0:
        /*0004*/ 	.word	index@(_Z6im2coliPKfiiiiiiPf)
        /*0008*/ 	.word	0x0000002c


	//----- nvinfo : EIATTR_FRAME_SIZE
	.align		4
.L_1:
        /*000c*/ 	.byte	0x04, 0x11
        /*000e*/ 	.short	(.L_3 - .L_2)
	.align		4
.L_2:
        /*0010*/ 	.word	index@(_Z6im2coliPKfiiiiiiPf)
        /*0014*/ 	.word	0x00000000


	//----- nvinfo : EIATTR_MIN_STACK_SIZE
	.align		4
.L_3:
        /*0018*/ 	.byte	0x04, 0x12
        /*001a*/ 	.short	(.L_5 - .L_4)
	.align		4
.L_4:
        /*001c*/ 	.word	index@(_Z6im2coliPKfiiiiiiPf)
        /*0020*/ 	.word	0x00000000
.L_5:


//--------------------- .nv.compat                --------------------------
	.section	.nv.compat,"",@"SHT_CUDA_COMPAT_INFO"
	.align	4
        /*0000*/ 	.byte	0x02, 0x09, 0x00, 0x00, 0x02, 0x02, 0x01, 0x00, 0x02, 0x05, 0x05, 0x00, 0x03, 0x07, 0x01, 0x01
        /*0010*/ 	.byte	0x02, 0x03, 0x00, 0x00, 0x02, 0x06, 0x01, 0x00, 0x04, 0x0b, 0x08, 0x00, 0x09, 0x00, 0x00, 0x00
        /*0020*/ 	.byte	0x00, 0x00, 0x00, 0x00


//--------------------- .nv.info._Z6im2coliPKfiiiiiiPf --------------------------
	.section	.nv.info._Z6im2coliPKfiiiiiiPf,"",@"SHT_CUDA_INFO"
	.sectionflags	@""
	.align	4


	//----- nvinfo : EIATTR_CUDA_API_VERSION
	.align		4
        /*0000*/ 	.byte	0x04, 0x37
        /*0002*/ 	.short	(.L_7 - .L_6)
.L_6:
        /*0004*/ 	.word	0x00000082


	//----- nvinfo : EIATTR_KPARAM_INFO
	.align		4
.L_7:
        /*0008*/ 	.byte	0x04, 0x17
        /*000a*/ 	.short	(.L_9 - .L_8)
.L_8:
        /*000c*/ 	.word	0x00000000
        /*0010*/ 	.short	0x0008
        /*0012*/ 	.short	0x0028
        /*0014*/ 	.byte	0x00, 0xf5, 0x21, 0x00


	//----- nvinfo : EIATTR_KPARAM_INFO
	.align		4
.L_9:
        /*0018*/ 	.byte	0x04, 0x17
        /*001a*/ 	.short	(.L_11 - .L_10)
.L_10:
        /*001c*/ 	.word	0x00000000
        /*0020*/ 	.short	0x0007
        /*0022*/ 	.short	0x0024
        /*0024*/ 	.byte	0x00, 0xf0, 0x11, 0x00


	//----- nvinfo : EIATTR_KPARAM_INFO
	.align		4
.L_11:
        /*0028*/ 	.byte	0x04, 0x17
        /*002a*/ 	.short	(.L_13 - .L_12)
.L_12:
        /*002c*/ 	.word	0x00000000
        /*0030*/ 	.short	0x0006
        /*0032*/ 	.short	0x0020
        /*0034*/ 	.byte	0x00, 0xf0, 0x11, 0x00


	//----- nvinfo : EIATTR_KPARAM_INFO
	.align		4
.L_13:
        /*0038*/ 	.byte	0x04, 0x17
        /*003a*/ 	.short	(.L_15 - .L_14)
.L_14:
        /*003c*/ 	.word	0x00000000
        /*0040*/ 	.short	0x0005
        /*0042*/ 	.short	0x001c
        /*0044*/ 	.byte	0x00, 0xf0, 0x11, 0x00


	//----- nvinfo : EIATTR_KPARAM_INFO
	.align		4
.L_15:
        /*0048*/ 	.byte	0x04, 0x17
        /*004a*/ 	.short	(.L_17 - .L_16)
.L_16:
        /*004c*/ 	.word	0x00000000
        /*0050*/ 	.short	0x0004
        /*0052*/ 	.short	0x0018
        /*0054*/ 	.byte	0x00, 0xf0, 0x11, 0x00


	//----- nvinfo : EIATTR_KPARAM_INFO
	.align		4
.L_17:
        /*0058*/ 	.byte	0x04, 0x17
        /*005a*/ 	.short	(.L_19 - .L_18)
.L_18:
        /*005c*/ 	.word	0x00000000
        /*0060*/ 	.short	0x0003
        /*0062*/ 	.short	0x0014
        /*0064*/ 	.byte	0x00, 0xf0, 0x11, 0x00


	//----- nvinfo : EIATTR_KPARAM_INFO
	.align		4
.L_19:
        /*0068*/ 	.byte	0x04, 0x17
        /*006a*/ 	.short	(.L_21 - .L_20)
.L_20:
        /*006c*/ 	.word	0x00000000
        /*0070*/ 	.short	0x0002
        /*0072*/ 	.short	0x0010
        /*0074*/ 	.byte	0x00, 0xf0, 0x11, 0x00


	//----- nvinfo : EIATTR_KPARAM_INFO
	.align		4
.L_21:
        /*0078*/ 	.byte	0x04, 0x17
        /*007a*/ 	.short	(.L_23 - .L_22)
.L_22:
        /*007c*/ 	.word	0x00000000
        /*0080*/ 	.short	0x0001
        /*0082*/ 	.short	0x0008
        /*0084*/ 	.byte	0x00, 0xf5, 0x21, 0x00


	//----- nvinfo : EIATTR_KPARAM_INFO
	.align		4
.L_23:
        /*0088*/ 	.byte	0x04, 0x17
        /*008a*/ 	.short	(.L_25 - .L_24)
.L_24:
        /*008c*/ 	.word	0x00000000
        /*0090*/ 	.short	0x0000
        /*0092*/ 	.short	0x0000
        /*0094*/ 	.byte	0x00, 0xf0, 0x11, 0x00


	//----- nvinfo : EIATTR_SPARSE_MMA_MASK
	.align		4
.L_25:
        /*0098*/ 	.byte	0x03, 0x50
        /*009a*/ 	.short	0x0000


	//----- nvinfo : EIATTR_MAXREG_COUNT
	.align		4
        /*009c*/ 	.byte	0x03, 0x1b
        /*009e*/ 	.short	0x00ff


	//----- nvinfo : EIATTR_MERCURY_ISA_VERSION
	.align		4
        /*00a0*/ 	.byte	0x03, 0x5f
        /*00a2*/ 	.short	0x0101


	//----- nvinfo : EIATTR_VRC_CTA_INIT_COUNT
	.align		4
        /*00a4*/ 	.byte	0x02, 0x4a
	.zero		1
	.zero		1


	//----- nvinfo : EIATTR_EXIT_INSTR_OFFSETS
	.align		4
        /*00a8*/ 	.byte	0x04, 0x1c
        /*00aa*/ 	.short	(.L_27 - .L_26)


	//   ....[0]....
.L_26:
        /*00ac*/ 	.word	0x00000070


	//   ....[1]....
        /*00b0*/ 	.word	0x00000470


	//   ....[2]....
        /*00b4*/ 	.word	0x000015c0


	//----- nvinfo : EIATTR_CBANK_PARAM_SIZE
	.align		4
.L_27:
        /*00b8*/ 	.byte	0x03, 0x19
        /*00ba*/ 	.short	0x0030


	//----- nvinfo : EIATTR_PARAM_CBANK
	.align		4
        /*00bc*/ 	.byte	0x04, 0x0a
        /*00be*/ 	.short	(.L_29 - .L_28)
	.align		4
.L_28:
        /*00c0*/ 	.word	index@(.nv.constant0._Z6im2coliPKfiiiiiiPf)
        /*00c4*/ 	.short	0x0380
        /*00c6*/ 	.short	0x0030


	//----- nvinfo : EIATTR_SW_WAR
	.align		4
.L_29:
        /*00c8*/ 	.byte	0x04, 0x36
        /*00ca*/ 	.short	(.L_31 - .L_30)
.L_30:
        /*00cc*/ 	.word	0x00000008
.L_31:


//--------------------- .nv.callgraph             --------------------------
	.section	.nv.callgraph,"",@"SHT_CUDA_CALLGRAPH"
	.align	4
	.sectionentsize	8
	.align		4
        /*0000*/ 	.word	0x00000000
	.align		4
        /*0004*/ 	.word	0xffffffff
	.align		4
        /*0008*/ 	.word	0x00000000
	.align		4
        /*000c*/ 	.word	0xfffffffe
	.align		4
        /*0010*/ 	.word	0x00000000
	.align		4
        /*0014*/ 	.word	0xfffffffd
	.align		4
        /*0018*/ 	.word	0x00000000
	.align		4
        /*001c*/ 	.word	0xfffffffc


//--------------------- .text._Z6im2coliPKfiiiiiiPf --------------------------
	.section	.text._Z6im2coliPKfiiiiiiPf,"ax",@progbits
	.align	128
        .global         _Z6im2coliPKfiiiiiiPf
        .type           _Z6im2coliPKfiiiiiiPf,@function
        .size           _Z6im2coliPKfiiiiiiPf,(.L_x_7 - _Z6im2coliPKfiiiiiiPf)
        .other          _Z6im2coliPKfiiiiiiPf,@"STO_CUDA_ENTRY STV_DEFAULT"
_Z6im2coliPKfiiiiiiPf:
.text._Z6im2coliPKfiiiiiiPf:
[----:B------:R-:W-:Y:S01]  /*0000*/  LDC R1, c[0x0][0x37c] ;  /* 0x0000df00ff017b82 */ /* 0x000fe20000000800 */
[----:B------:R-:W0:Y:S07]  /*0010*/  S2R R5, SR_TID.X ;  /* 0x0000000000057919 */ /* 0x000e2e0000002100 */
[----:B------:R-:W0:Y:S01]  /*0020*/  S2UR UR4, SR_CTAID.X ;  /* 0x00000000000479c3 */ /* 0x000e220000002500 */
[----:B------:R-:W1:Y:S07]  /*0030*/  LDCU UR5, c[0x0][0x380] ;  /* 0x00007000ff0577ac */ /* 0x000e6e0008000800 */
[----:B------:R-:W0:Y:S02]  /*0040*/  LDC R0, c[0x0][0x360] ;  /* 0x0000d800ff007b82 */ /* 0x000e240000000800 */
[----:B0-----:R-:W-:-:S05]  /*0050*/  IMAD R5, R0, UR4, R5 ;  /* 0x0000000400057c24 */ /* 0x001fca000f8e0205 */
[----:B-1----:R-:W-:-:S13]  /*0060*/  ISETP.GE.AND P0, PT, R5, UR5, PT ;  /* 0x0000000505007c0c */ /* 0x002fda000bf06270 */
[----:B------:R-:W-:Y:S05]  /*0070*/  @P0 EXIT ;  /* 0x000000000000094d */ /* 0x000fea0003800000 */
[----:B------:R-:W0:Y:S01]  /*0080*/  LDC R2, c[0x0][0x3a4] ;  /* 0x0000e900ff027b82 */ /* 0x000e220000000800 */
[----:B------:R-:W-:-:S07]  /*0090*/  IABS R8, R5 ;  /* 0x0000000500087213 */ /* 0x000fce0000000000 */
[----:B------:R-:W1:Y:S01]  /*00a0*/  LDC R3, c[0x0][0x3a0] ;  /* 0x0000e800ff037b82 */ /* 0x000e620000000800 */
[----:B0-----:R-:W-:-:S04]  /*00b0*/  IABS R9, R2 ;  /* 0x0000000200097213 */ /* 0x001fc80000000000 */
[----:B------:R-:W0:Y:S01]  /*00c0*/  I2F.RP R0, R9 ;  /* 0x0000000900007306 */ /* 0x000e220000209400 */
[----:B-1----:R-:W-:-:S07]  /*00d0*/  IABS R10, R3 ;  /* 0x00000003000a7213 */ /* 0x002fce0000000000 */
[----:B0-----:R-:W0:Y:S02]  /*00e0*/  MUFU.RCP R0, R0 ;  /* 0x0000000000007308 */ /* 0x001e240000001000 */
[----:B0-----:R-:W-:-:S06]  /*00f0*/  VIADD R6, R0, 0xffffffe ;  /* 0x0ffffffe00067836 */ /* 0x001fcc0000000000 */
[----:B------:R0:W1:Y:S02]  /*0100*/  F2I.FTZ.U32.TRUNC.NTZ R7, R6 ;  /* 0x0000000600077305 */ /* 0x000064000021f000 */
[----:B0-----:R-:W-:Y:S02]  /*0110*/  IMAD.MOV.U32 R6, RZ, RZ, RZ ;  /* 0x000000ffff067224 */ /* 0x001fe400078e00ff */
[----:B-1----:R-:W-:-:S04]  /*0120*/  IMAD.MOV R4, RZ, RZ, -R7 ;  /* 0x000000ffff047224 */ /* 0x002fc800078e0a07 */
[----:B------:R-:W-:Y:S02]  /*0130*/  IMAD R11, R4, R9, RZ ;  /* 0x00000009040b7224 */ /* 0x000fe400078e02ff */
[----:B------:R-:W-:Y:S02]  /*0140*/  IMAD.MOV.U32 R4, RZ, RZ, R8 ;  /* 0x000000ffff047224 */ /* 0x000fe400078e0008 */
[----:B------:R-:W-:-:S04]  /*0150*/  IMAD.HI.U32 R7, R7, R11, R6 ;  /* 0x0000000b07077227 */ /* 0x000fc800078e0006 */
[----:B------:R-:W-:Y:S02]  /*0160*/  IMAD.MOV.U32 R11, RZ, RZ, R10 ;  /* 0x000000ffff0b7224 */ /* 0x000fe400078e000a */
[----:B------:R-:W-:Y:S02]  /*0170*/  IMAD.HI.U32 R0, R7, R4, RZ ;  /* 0x0000000407007227 */ /* 0x000fe400078e00ff */
[----:B------:R-:W0:Y:S02]  /*0180*/  I2F.RP R8, R11 ;  /* 0x0000000b00087306 */ /* 0x000e240000209400 */
[----:B------:R-:W-:-:S04]  /*0190*/  IMAD.MOV R6, RZ, RZ, -R0 ;  /* 0x000000ffff067224 */ /* 0x000fc800078e0a00 */
[----:B------:R-:W-:-:S05]  /*01a0*/  IMAD R4, R9, R6, R4 ;  /* 0x0000000609047224 */ /* 0x000fca00078e0204 */
[----:B------:R-:W-:Y:S01]  /*01b0*/  ISETP.GT.U32.AND P1, PT, R9, R4, PT ;  /* 0x000000040900720c */ /* 0x000fe20003f24070 */
[----:B0-----:R-:W0:-:S12]  /*01c0*/  MUFU.RCP R8, R8 ;  /* 0x0000000800087308 */ /* 0x001e180000001000 */
[----:B------:R-:W-:Y:S02]  /*01d0*/  @!P1 IMAD.IADD R4, R4, 0x1, -R9 ;  /* 0x0000000104049824 */ /* 0x000fe400078e0a09 */
[----:B------:R-:W-:Y:S01]  /*01e0*/  @!P1 VIADD R0, R0, 0x1 ;  /* 0x0000000100009836 */ /* 0x000fe20000000000 */
[----:B------:R-:W-:Y:S02]  /*01f0*/  ISETP.NE.AND P1, PT, R2, RZ, PT ;  /* 0x000000ff0200720c */ /* 0x000fe40003f25270 */
[----:B------:R-:W-:Y:S02]  /*0200*/  ISETP.GE.U32.AND P0, PT, R4, R9, PT ;  /* 0x000000090400720c */ /* 0x000fe40003f06070 */
[----:B------:R-:W-:Y:S01]  /*0210*/  LOP3.LUT R4, R5, R2, RZ, 0x3c, !PT ;  /* 0x0000000205047212 */ /* 0x000fe200078e3cff */
[----:B0-----:R-:W-:-:S03]  /*0220*/  VIADD R6, R8, 0xffffffe ;  /* 0x0ffffffe08067836 */ /* 0x001fc60000000000 */
[----:B------:R-:W-:Y:S01]  /*0230*/  ISETP.GE.AND P2, PT, R4, RZ, PT ;  /* 0x000000ff0400720c */ /* 0x000fe20003f46270 */
[----:B------:R0:W1:Y:S06]  /*0240*/  F2I.FTZ.U32.TRUNC.NTZ R7, R6 ;  /* 0x0000000600077305 */ /* 0x00006c000021f000 */
[----:B------:R-:W-:Y:S02]  /*0250*/  @P0 VIADD R0, R0, 0x1 ;  /* 0x0000000100000836 */ /* 0x000fe40000000000 */
[----:B0-----:R-:W-:Y:S02]  /*0260*/  IMAD.MOV.U32 R6, RZ, RZ, RZ ;  /* 0x000000ffff067224 */ /* 0x001fe400078e00ff */
[----:B------:R-:W-:-:S02]  /*0270*/  IMAD.MOV.U32 R12, RZ, RZ, R0 ;  /* 0x000000ffff0c7224 */ /* 0x000fc400078e0000 */
[----:B-1----:R-:W-:Y:S02]  /*0280*/  IMAD.MOV R0, RZ, RZ, -R7 ;  /* 0x000000ffff007224 */ /* 0x002fe400078e0a07 */
[----:B------:R-:W-:Y:S01]  /*0290*/  @!P2 IMAD.MOV R12, RZ, RZ, -R12 ;  /* 0x000000ffff0ca224 */ /* 0x000fe200078e0a0c */
[----:B------:R-:W-:Y:S01]  /*02a0*/  @!P1 LOP3.LUT R12, RZ, R2, RZ, 0x33, !PT ;  /* 0x00000002ff0c9212 */ /* 0x000fe200078e33ff */
[----:B------:R-:W-:-:S03]  /*02b0*/  IMAD R9, R0, R11, RZ ;  /* 0x0000000b00097224 */ /* 0x000fc600078e02ff */
[----:B------:R-:W-:Y:S01]  /*02c0*/  IABS R0, R12 ;  /* 0x0000000c00007213 */ /* 0x000fe20000000000 */
[----:B------:R-:W-:Y:S02]  /*02d0*/  IMAD.HI.U32 R6, R7, R9, R6 ;  /* 0x0000000907067227 */ /* 0x000fe400078e0006 */
[----:B------:R-:W0:Y:S04]  /*02e0*/  LDC.64 R8, c[0x0][0x3a8] ;  /* 0x0000ea00ff087b82 */ /* 0x000e280000000a00 */
[----:B------:R-:W-:-:S04]  /*02f0*/  IMAD.HI.U32 R6, R6, R0, RZ ;  /* 0x0000000006067227 */ /* 0x000fc800078e00ff */
[----:B------:R-:W-:-:S04]  /*0300*/  IMAD.MOV R4, RZ, RZ, -R6 ;  /* 0x000000ffff047224 */ /* 0x000fc800078e0a06 */
[----:B------:R-:W-:Y:S02]  /*0310*/  IMAD R0, R11, R4, R0 ;  /* 0x000000040b007224 */ /* 0x000fe400078e0200 */
[----:B------:R-:W-:-:S03]  /*0320*/  IMAD.MOV R4, RZ, RZ, -R12 ;  /* 0x000000ffff047224 */ /* 0x000fc600078e0a0c */
[----:B------:R-:W-:Y:S01]  /*0330*/  ISETP.GT.U32.AND P1, PT, R11, R0, PT ;  /* 0x000000000b00720c */ /* 0x000fe20003f24070 */
[----:B------:R-:W-:-:S12]  /*0340*/  IMAD R4, R2, R4, R5 ;  /* 0x0000000402047224 */ /* 0x000fd800078e0205 */
[----:B------:R-:W-:Y:S02]  /*0350*/  @!P1 IMAD.IADD R0, R0, 0x1, -R11 ;  /* 0x0000000100009824 */ /* 0x000fe400078e0a0b */
[----:B------:R-:W-:Y:S01]  /*0360*/  @!P1 VIADD R6, R6, 0x1 ;  /* 0x0000000106069836 */ /* 0x000fe20000000000 */
[----:B------:R-:W-:Y:S02]  /*0370*/  ISETP.NE.AND P1, PT, R3, RZ, PT ;  /* 0x000000ff0300720c */ /* 0x000fe40003f25270 */
[----:B------:R-:W-:Y:S02]  /*0380*/  ISETP.GE.U32.AND P0, PT, R0, R11, PT ;  /* 0x0000000b0000720c */ /* 0x000fe40003f06070 */
[----:B------:R-:W1:Y:S01]  /*0390*/  LDC.64 R10, c[0x0][0x398] ;  /* 0x0000e600ff0a7b82 */ /* 0x000e620000000a00 */
[----:B------:R-:W-:-:S04]  /*03a0*/  LOP3.LUT R0, R12, R3, RZ, 0x3c, !PT ;  /* 0x000000030c007212 */ /* 0x000fc800078e3cff */
[----:B------:R-:W-:-:S06]  /*03b0*/  ISETP.GE.AND P2, PT, R0, RZ, PT ;  /* 0x000000ff0000720c */ /* 0x000fcc0003f46270 */
[----:B------:R-:W-:-:S04]  /*03c0*/  @P0 VIADD R6, R6, 0x1 ;  /* 0x0000000106060836 */ /* 0x000fc80000000000 */
[----:B------:R-:W-:Y:S02]  /*03d0*/  IMAD.MOV.U32 R13, RZ, RZ, R6 ;  /* 0x000000ffff0d7224 */ /* 0x000fe400078e0006 */
[----:B------:R-:W2:Y:S02]  /*03e0*/  LDC.64 R6, c[0x0][0x390] ;  /* 0x0000e400ff067b82 */ /* 0x000ea40000000a00 */
[----:B------:R-:W-:Y:S01]  /*03f0*/  @!P2 IMAD.MOV R13, RZ, RZ, -R13 ;  /* 0x000000ffff0da224 */ /* 0x000fe200078e0a0d */
[----:B------:R-:W-:Y:S02]  /*0400*/  @!P1 LOP3.LUT R13, RZ, R3, RZ, 0x33, !PT ;  /* 0x00000003ff0d9212 */ /* 0x000fe400078e33ff */
[----:B-1----:R-:W-:-:S03]  /*0410*/  ISETP.GE.AND P0, PT, R10, 0x1, PT ;  /* 0x000000010a00780c */ /* 0x002fc60003f06270 */
[----:B------:R-:W-:Y:S02]  /*0420*/  IMAD.MOV R0, RZ, RZ, -R13 ;  /* 0x000000ffff007224 */ /* 0x000fe400078e0a0d */
[----:B------:R-:W-:Y:S02]  /*0430*/  IMAD R10, R10, R10, RZ ;  /* 0x0000000a0a0a7224 */ /* 0x000fe400078e02ff */
[----:B------:R-:W-:Y:S02]  /*0440*/  IMAD R0, R3, R0, R12 ;  /* 0x0000000003007224 */ /* 0x000fe400078e020c */
[----:B------:R-:W-:-:S04]  /*0450*/  IMAD R10, R10, R3, RZ ;  /* 0x000000030a0a7224 */ /* 0x000fc800078e02ff */
[----:B------:R-:W-:Y:S01]  /*0460*/  IMAD R5, R13, R10, R0 ;  /* 0x0000000a0d057224 */ /* 0x000fe200078e0200 */
[----:B0-----:R-:W-:Y:S06]  /*0470*/  @!P0 EXIT ;  /* 0x000000000000894d */ /* 0x001fec0003800000 */
[-C--:B------:R-:W-:Y:S01]  /*0480*/  IMAD R0, R0, R11.reuse, RZ ;  /* 0x0000000b00007224 */ /* 0x080fe200078e02ff */
[----:B------:R-:W0:Y:S01]  /*0490*/  LDCU.64 UR24, c[0x0][0x358] ;  /* 0x00006b00ff1877ac */ /* 0x000e220008000a00 */
[----:B------:R-:W-:Y:S02]  /*04a0*/  IMAD R5, R5, R2, R4 ;  /* 0x0000000205057224 */ /* 0x000fe400078e0204 */
[----:B------:R-:W-:Y:S01]  /*04b0*/  IMAD R4, R4, R11, RZ ;  /* 0x0000000b04047224 */ /* 0x000fe200078e02ff */
[----:B------:R-:W-:Y:S01]  /*04c0*/  UMOV UR4, URZ ;  /* 0x000000ff00047c82 */ /* 0x000fe20008000000 */
[----:B--2---:R-:W-:Y:S02]  /*04d0*/  IMAD R0, R13, R6, R0 ;  /* 0x000000060d007224 */ /* 0x004fe400078e0200 */
[----:B------:R-:W-:-:S04]  /*04e0*/  IMAD.WIDE R36, R5, 0x4, R8 ;  /* 0x0000000405247825 */ /* 0x000fc800078e0208 */
[----:B------:R-:W-:Y:S02]  /*04f0*/  IMAD R2, R2, R3, RZ ;  /* 0x0000000302027224 */ /* 0x000fe400078e02ff */
[----:B------:R-:W-:-:S07]  /*0500*/  IMAD R0, R0, R7, R4 ;  /* 0x0000000700007224 */ /* 0x000fce00078e0204 */
.L_x_5:
[----:B-1----:R-:W1:Y:S01]  /*0510*/  LDCU UR5, c[0x0][0x398] ;  /* 0x00007300ff0577ac */ /* 0x002e620008000800 */
[----:B------:R-:W-:Y:S01]  /*0520*/  IMAD.MOV.U32 R4, RZ, RZ, RZ ;  /* 0x000000ffff047224 */ /* 0x000fe200078e00ff */
[----:B--2---:R-:W2:Y:S01]  /*0530*/  LDCU UR7, c[0x0][0x394] ;  /* 0x00007280ff0777ac */ /* 0x004ea20008000800 */
[----:B-1----:R-:W-:Y:S02]  /*0540*/  UISETP.GE.U32.AND UP1, UPT, UR5, 0x10, UPT ;  /* 0x000000100500788c */ /* 0x002fe4000bf26070 */
[----:B--2---:R-:W-:Y:S02]  /*0550*/  UIMAD UR7, UR4, UR7, URZ ;  /* 0x00000007040772a4 */ /* 0x004fe4000f8e02ff */
[----:B------:R-:W-:-:S04]  /*0560*/  UIADD3 UR4, UPT, UPT, UR4, 0x1, URZ ;  /* 0x0000000104047890 */ /* 0x000fc8000fffe0ff */
[----:B------:R-:W-:Y:S01]  /*0570*/  UISETP.NE.AND UP0, UPT, UR4, UR5, UPT ;  /* 0x000000050400728c */ /* 0x000fe2000bf05270 */
[----:B---3--:R-:W-:Y:S10]  /*0580*/  BRA.U !UP1, `(.L_x_0) ;  /* 0x0000000909b07547 */ /* 0x008ff4000b800000 */
[----:B------:R-:W-:Y:S02]  /*0590*/  ULOP3.LUT UR5, UR5, 0x7ffffff0, URZ, 0xc0, !UPT ;  /* 0x7ffffff005057892 */ /* 0x000fe4000f8ec0ff */
[----:B------:R-:W-:Y:S02]  /*05a0*/  UIADD3 UR8, UPT, UPT, UR7, 0x1, URZ ;  /* 0x0000000107087890 */ /* 0x000fe4000fffe0ff */
[----:B------:R-:W-:Y:S02]  /*05b0*/  UIADD3 UR9, UPT, UPT, UR7, 0x2, URZ ;  /* 0x0000000207097890 */ /* 0x000fe4000fffe0ff */
[----:B------:R-:W-:Y:S02]  /*05c0*/  UIADD3 UR10, UPT, UPT, UR7, 0x3, URZ ;  /* 0x00000003070a7890 */ /* 0x000fe4000fffe0ff */
[----:B------:R-:W-:Y:S02]  /*05d0*/  UIADD3 UR11, UPT, UPT, UR7, 0x4, URZ ;  /* 0x00000004070b7890 */ /* 0x000fe4000fffe0ff */
[----:B------:R-:W-:-:S02]  /*05e0*/  UIADD3 UR12, UPT, UPT, UR7, 0x5, URZ ;  /* 0x00000005070c7890 */ /* 0x000fc4000fffe0ff */
[----:B------:R-:W-:Y:S02]  /*05f0*/  UIADD3 UR13, UPT, UPT, UR7, 0x6, URZ ;  /* 0x00000006070d7890 */ /* 0x000fe4000fffe0ff */
[----:B------:R-:W-:Y:S02]  /*0600*/  UIADD3 UR14, UPT, UPT, UR7, 0x7, URZ ;  /* 0x00000007070e7890 */ /* 0x000fe4000fffe0ff */
[----:B------:R-:W-:Y:S02]  /*0610*/  UIADD3 UR15, UPT, UPT, UR7, 0x8, URZ ;  /* 0x00000008070f7890 */ /* 0x000fe4000fffe0ff */
[----:B------:R-:W-:Y:S02]  /*0620*/  UIADD3 UR16, UPT, UPT, UR7, 0x9, URZ ;  /* 0x0000000907107890 */ /* 0x000fe4000fffe0ff */
[----:B------:R-:W-:Y:S02]  /*0630*/  UIADD3 UR17, UPT, UPT, UR7, 0xa, URZ ;  /* 0x0000000a07117890 */ /* 0x000fe4000fffe0ff */
[----:B------:R-:W-:Y:S01]  /*0640*/  UIADD3 UR18, UPT, UPT, UR7, 0xb, URZ ;  /* 0x0000000b07127890 */ /* 0x000fe2000fffe0ff */
[----:B------:R-:W1:Y:S01]  /*0650*/  LDCU.64 UR26, c[0x0][0x388] ;  /* 0x00007100ff1a77ac */ /* 0x000e620008000a00 */
[----:B------:R-:W-:-:S02]  /*0660*/  UIADD3 UR19, UPT, UPT, UR7, 0xc, URZ ;  /* 0x0000000c07137890 */ /* 0x000fc4000fffe0ff */
[----:B------:R-:W-:Y:S02]  /*0670*/  UIADD3 UR20, UPT, UPT, UR7, 0xd, URZ ;  /* 0x0000000d07147890 */ /* 0x000fe4000fffe0ff */
[----:B------:R-:W-:Y:S02]  /*0680*/  UIADD3 UR21, UPT, UPT, UR7, 0xe, URZ ;  /* 0x0000000e07157890 */ /* 0x000fe4000fffe0ff */
[----:B------:R-:W-:Y:S02]  /*0690*/  UIADD3 UR22, UPT, UPT, UR7, 0xf, URZ ;  /* 0x0000000f07167890 */ /* 0x000fe4000fffe0ff */
[----:B------:R-:W-:Y:S01]  /*06a0*/  UIADD3 UR5, UPT, UPT, -UR5, URZ, URZ ;  /* 0x000000ff05057290 */ /* 0x000fe2000fffe1ff */
[----:B------:R-:W-:-:S11]  /*06b0*/  UMOV UR6, UR7 ;  /* 0x0000000700067c82 */ /* 0x000fd60008000000 */
.L_x_1:
[----:B------:R-:W-:Y:S01]  /*06c0*/  IMAD.U32 R14, RZ, RZ, UR10 ;  /* 0x0000000aff0e7e24 */ /* 0x000fe2000f8e00ff */
[----:B------:R-:W-:Y:S01]  /*06d0*/  SHF.R.S32.HI R35, RZ, 0x1f, R0 ;  /* 0x0000001fff237819 */ /* 0x000fe20000011400 */
[----:B------:R-:W-:Y:S01]  /*06e0*/  IMAD.U32 R16, RZ, RZ, UR11 ;  /* 0x0000000bff107e24 */ /* 0x000fe2000f8e00ff */
[C---:B------:R-:W-:Y:S01]  /*06f0*/  IADD3 R5, P6, PT, R0.reuse, UR10, RZ ;  /* 0x0000000a00057c10 */ /* 0x040fe2000ffde0ff */
[----:B------:R-:W-:Y:S01]  /*0700*/  IMAD.U32 R22, RZ, RZ, UR13 ;  /* 0x0000000dff167e24 */ /* 0x000fe2000f8e00ff */
[C---:B--2---:R-:W-:Y:S01]  /*0710*/  IADD3 R6, P0, PT, R0.reuse, UR11, RZ ;  /* 0x0000000b00067c10 */ /* 0x044fe2000ff1e0ff */
[----:B------:R-:W-:Y:S01]  /*0720*/  IMAD.U32 R20, RZ, RZ, UR12 ;  /* 0x0000000cff147e24 */ /* 0x000fe2000f8e00ff */
[C---:B------:R-:W-:Y:S01]  /*0730*/  IADD3 R8, P2, PT, R0.reuse, UR13, RZ ;  /* 0x0000000d00087c10 */ /* 0x040fe2000ff5e0ff */
[----:B------:R-:W-:Y:S01]  /*0740*/  IMAD.U32 R28, RZ, RZ, UR17 ;  /* 0x00000011ff1c7e24 */ /* 0x000fe2000f8e00ff */
[C---:B------:R-:W-:Y:S01]  /*0750*/  IADD3 R3, P4, PT, R0.reuse, UR8, RZ ;  /* 0x0000000800037c10 */ /* 0x040fe2000ff9e0ff */
[----:B------:R-:W-:Y:S01]  /*0760*/  IMAD.U32 R30, RZ, RZ, UR18 ;  /* 0x00000012ff1e7e24 */ /* 0x000fe2000f8e00ff */
[----:B------:R-:W-:Y:S01]  /*0770*/  MOV R10, UR8 ;  /* 0x00000008000a7c02 */ /* 0x000fe20008000f00 */
[----:B------:R-:W-:Y:S01]  /*0780*/  IMAD.U32 R12, RZ, RZ, UR9 ;  /* 0x00000009ff0c7e24 */ /* 0x000fe2000f8e00ff */
[----:B------:R-:W-:Y:S01]  /*0790*/  IADD3 R7, P1, PT, R0, UR12, RZ ;  /* 0x0000000c00077c10 */ /* 0x000fe2000ff3e0ff */
[----:B------:R-:W-:Y:S01]  /*07a0*/  IMAD.U32 R18, RZ, RZ, UR15 ;  /* 0x0000000fff127e24 */ /* 0x000fe2000f8e00ff */
[-C--:B------:R-:W-:Y:S01]  /*07b0*/  LEA.HI.X.SX32 R14, R14, R35.reuse, 0x1, P6 ;  /* 0x000000230e0e7211 */ /* 0x080fe200030f0eff */
[----:B------:R-:W-:Y:S01]  /*07c0*/  IMAD.U32 R32, RZ, RZ, UR19 ;  /* 0x00000013ff207e24 */ /* 0x000fe2000f8e00ff */
[----:B------:R-:W-:Y:S01]  /*07d0*/  IADD3 R15, P6, PT, R0, UR17, RZ ;  /* 0x00000011000f7c10 */ /* 0x000fe2000ffde0ff */
[----:B------:R-:W-:Y:S01]  /*07e0*/  IMAD.U32 R24, RZ, RZ, UR14 ;  /* 0x0000000eff187e24 */ /* 0x000fe2000f8e00ff */
[-C--:B------:R-:W-:Y:S01]  /*07f0*/  LEA.HI.X.SX32 R16, R16, R35.reuse, 0x1, P0 ;  /* 0x0000002310107211 */ /* 0x080fe200000f0eff */
[----:B------:R-:W-:Y:S01]  /*0800*/  IMAD.U32 R26, RZ, RZ, UR16 ;  /* 0x00000010ff1a7e24 */ /* 0x000fe2000f8e00ff */
[----:B------:R-:W-:Y:S01]  /*0810*/  IADD3 R17, P0, PT, R0, UR18, RZ ;  /* 0x0000001200117c10 */ /* 0x000fe2000ff1e0ff */
[----:B------:R-:W-:Y:S01]  /*0820*/  IMAD.U32 R38, RZ, RZ, UR21 ;  /* 0x00000015ff267e24 */ /* 0x000fe2000f8e00ff */
[----:B------:R-:W-:-:S02]  /*0830*/  LEA.HI.X.SX32 R22, R22, R35, 0x1, P2 ;  /* 0x0000002316167211 */ /* 0x000fc400010f0eff */
[-C--:B------:R-:W-:Y:S02]  /*0840*/  LEA.HI.X.SX32 R10, R10, R35.reuse, 0x1, P4 ;  /* 0x000000230a0a7211 */ /* 0x080fe400020f0eff */
[----:B------:R-:W-:Y:S02]  /*0850*/  LEA.HI.X.SX32 R20, R20, R35, 0x1, P1 ;  /* 0x0000002314147211 */ /* 0x000fe400008f0eff */
[C---:B------:R-:W-:Y:S02]  /*0860*/  IADD3 R23, P2, PT, R0.reuse, UR20, RZ ;  /* 0x0000001400177c10 */ /* 0x040fe4000ff5e0ff */
[----:B------:R-:W-:Y:S02]  /*0870*/  MOV R34, UR20 ;  /* 0x0000001400227c02 */ /* 0x000fe40008000f00 */
[C---:B------:R-:W-:Y:S02]  /*0880*/  IADD3 R4, P5, PT, R0.reuse, UR9, RZ ;  /* 0x0000000900047c10 */ /* 0x040fe4000ffbe0ff */
[----:B------:R-:W-:-:S02]  /*0890*/  IADD3 R11, P4, PT, R0, UR15, RZ ;  /* 0x0000000f000b7c10 */ /* 0x000fc4000ff9e0ff */
[----:B------:R-:W-:Y:S02]  /*08a0*/  IADD3 R21, P1, PT, R0, UR19, RZ ;  /* 0x0000001300157c10 */ /* 0x000fe4000ff3e0ff */
[-C--:B------:R-:W-:Y:S02]  /*08b0*/  LEA.HI.X.SX32 R27, R28, R35.reuse, 0x1, P6 ;  /* 0x000000231c1b7211 */ /* 0x080fe400030f0eff */
[-C--:B------:R-:W-:Y:S02]  /*08c0*/  LEA.HI.X.SX32 R28, R30, R35.reuse, 0x1, P0 ;  /* 0x000000231e1c7211 */ /* 0x080fe400000f0eff */
[-C--:B------:R-:W-:Y:S01]  /*08d0*/  LEA.HI.X.SX32 R30, R34, R35.reuse, 0x1, P2 ;  /* 0x00000023221e7211 */ /* 0x080fe200010f0eff */
[----:B------:R-:W-:Y:S01]  /*08e0*/  IMAD.U32 R34, RZ, RZ, UR22 ;  /* 0x00000016ff227e24 */ /* 0x000fe2000f8e00ff */
[-C--:B------:R-:W-:Y:S02]  /*08f0*/  LEA.HI.X.SX32 R12, R12, R35.reuse, 0x1, P5 ;  /* 0x000000230c0c7211 */ /* 0x080fe400028f0eff */
[-C--:B------:R-:W-:Y:S01]  /*0900*/  LEA.HI.X.SX32 R25, R18, R35.reuse, 0x1, P4 ;  /* 0x0000002312197211 */ /* 0x080fe200020f0eff */
[----:B------:R-:W-:Y:S01]  /*0910*/  IMAD.U32 R18, RZ, RZ, UR6 ;  /* 0x00000006ff127e24 */ /* 0x000fe2000f8e00ff */
[----:B------:R-:W-:-:S02]  /*0920*/  LEA.HI.X.SX32 R29, R32, R35, 0x1, P1 ;  /* 0x00000023201d7211 */ /* 0x000fc400008f0eff */
[C---:B------:R-:W-:Y:S02]  /*0930*/  IADD3 R9, P3, PT, R0.reuse, UR14, RZ ;  /* 0x0000000e00097c10 */ /* 0x040fe4000ff7e0ff */
[C---:B------:R-:W-:Y:S02]  /*0940*/  IADD3 R13, P5, PT, R0.reuse, UR16, RZ ;  /* 0x00000010000d7c10 */ /* 0x040fe4000ffbe0ff */
[C---:B------:R-:W-:Y:S02]  /*0950*/  IADD3 R31, P0, PT, R0.reuse, UR21, RZ ;  /* 0x00000015001f7c10 */ /* 0x040fe4000ff1e0ff */
[C---:B------:R-:W-:Y:S02]  /*0960*/  IADD3 R32, P1, PT, R0.reuse, UR22, RZ ;  /* 0x0000001600207c10 */ /* 0x040fe4000ff3e0ff */
[----:B------:R-:W-:Y:S02]  /*0970*/  IADD3 R19, P2, PT, R0, UR6, RZ ;  /* 0x0000000600137c10 */ /* 0x000fe4000ff5e0ff */
[----:B------:R-:W-:-:S02]  /*0980*/  LEA.HI.X.SX32 R24, R24, R35, 0x1, P3 ;  /* 0x0000002318187211 */ /* 0x000fc400018f0eff */
[-C--:B------:R-:W-:Y:S02]  /*0990*/  LEA.HI.X.SX32 R26, R26, R35.reuse, 0x1, P5 ;  /* 0x000000231a1a7211 */ /* 0x080fe400028f0eff */
[-C--:B------:R-:W-:Y:S02]  /*09a0*/  LEA.HI.X.SX32 R33, R38, R35.reuse, 0x1, P0 ;  /* 0x0000002326217211 */ /* 0x080fe400000f0eff */
[-C--:B------:R-:W-:Y:S02]  /*09b0*/  LEA.HI.X.SX32 R34, R34, R35.reuse, 0x1, P1 ;  /* 0x0000002322227211 */ /* 0x080fe400008f0eff */
[----:B------:R-:W-:Y:S02]  /*09c0*/  LEA.HI.X.SX32 R35, R18, R35, 0x1, P2 ;  /* 0x0000002312237211 */ /* 0x000fe400010f0eff */
[----:B-1----:R-:W-:-:S04]  /*09d0*/  LEA R18, P0, R19, UR26, 0x2 ;  /* 0x0000001a13127c11 */ /* 0x002fc8000f8010ff */
[----:B------:R-:W-:-:S05]  /*09e0*/  LEA.HI.X R19, R19, UR27, R35, 0x2, P0 ;  /* 0x0000001b13137c11 */ /* 0x000fca00080f1423 */
[----:B0-----:R0:W2:Y:S02]  /*09f0*/  LDG.E R35, desc[UR24][R18.64] ;  /* 0x0000001812237981 */ /* 0x0010a4000c1e1900 */
[----:B0-----:R-:W-:-:S04]  /*0a00*/  LEA R18, P0, R3, UR26, 0x2 ;  /* 0x0000001a03127c11 */ /* 0x001fc8000f8010ff */
[----:B------:R-:W-:Y:S01]  /*0a10*/  LEA.HI.X R19, R3, UR27, R10, 0x2, P0 ;  /* 0x0000001b03137c11 */ /* 0x000fe200080f140a */
[----:B--2---:R-:W-:Y:S04]  /*0a20*/  STG.E desc[UR24][R36.64], R35 ;  /* 0x0000002324007986 */ /* 0x004fe8000c101918 */
[----:B------:R0:W2:Y:S01]  /*0a30*/  LDG.E R3, desc[UR24][R18.64] ;  /* 0x0000001812037981 */ /* 0x0000a2000c1e1900 */
[----:B------:R-:W-:Y:S01]  /*0a40*/  IMAD.WIDE R38, R2, 0x4, R36 ;  /* 0x0000000402267825 */ /* 0x000fe200078e0224 */
[----:B0-----:R-:W-:-:S04]  /*0a50*/  LEA R18, P0, R4, UR26, 0x2 ;  /* 0x0000001a04127c11 */ /* 0x001fc8000f8010ff */
[----:B------:R-:W-:Y:S01]  /*0a60*/  LEA.HI.X R19, R4, UR27, R12, 0x2, P0 ;  /* 0x0000001b04137c11 */ /* 0x000fe200080f140c */
[----:B--2---:R0:W-:Y:S04]  /*0a70*/  STG.E desc[UR24][R38.64], R3 ;  /* 0x0000000326007986 */ /* 0x0041e8000c101918 */
[----:B------:R-:W2:Y:S01]  /*0a80*/  LDG.E R41, desc[UR24][R18.64] ;  /* 0x0000001812297981 */ /* 0x000ea2000c1e1900 */
[----:B------:R-:W-:-:S04]  /*0a90*/  LEA R4, P0, R5, UR26, 0x2 ;  /* 0x0000001a05047c11 */ /* 0x000fc8000f8010ff */
[----:B------:R-:W-:Y:S01]  /*0aa0*/  LEA.HI.X R5, R5, UR27, R14, 0x2, P0 ;  /* 0x0000001b05057c11 */ /* 0x000fe200080f140e */
[----:B0-----:R-:W-:-:S05]  /*0ab0*/  IMAD.WIDE R38, R2, 0x4, R38 ;  /* 0x0000000402267825 */ /* 0x001fca00078e0226 */
[----:B--2---:R0:W-:Y:S04]  /*0ac0*/  STG.E desc[UR24][R38.64], R41 ;  /* 0x0000002926007986 */ /* 0x0041e8000c101918 */
[----:B------:R1:W2:Y:S01]  /*0ad0*/  LDG.E R35, desc[UR24][R4.64] ;  /* 0x0000001804237981 */ /* 0x0002a2000c1e1900 */
[----:B0-----:R-:W-:Y:S01]  /*0ae0*/  IMAD.WIDE R38, R2, 0x4, R38 ;  /* 0x0000000402267825 */ /* 0x001fe200078e0226 */
[----:B-1----:R-:W-:-:S04]  /*0af0*/  LEA R4, P0, R6, UR26, 0x2 ;  /* 0x0000001a06047c11 */ /* 0x002fc8000f8010ff */
[----:B------:R-:W-:Y:S01]  /*0b00*/  LEA.HI.X R5, R6, UR27, R16, 0x2, P0 ;  /* 0x0000001b06057c11 */ /* 0x000fe200080f1410 */
        /* <DEDUP_REMOVED lines=20> */
[----:B--2---:R-:W-:Y:S04]  /*0c50*/  STG.E desc[UR24][R38.64], R3 ;  /* 0x0000000326007986 */ /* 0x004fe8000c101918 */
[----:B------:R0:W2:Y:S01]  /*0c60*/  LDG.E R25, desc[UR24][R4.64] ;  /* 0x0000001804197981 */ /* 0x0000a2000c1e1900 */
[----:B------:R-:W-:Y:S01]  /*0c70*/  IMAD.WIDE R6, R2, 0x4, R38 ;  /* 0x0000000402067825 */ /* 0x000fe200078e0226 */
[----:B0-----:R-:W-:-:S04]  /*0c80*/  LEA R4, P0, R13, UR26, 0x2 ;  /* 0x0000001a0d047c11 */ /* 0x001fc8000f8010ff */
[----:B------:R-:W-:Y:S01]  /*0c90*/  LEA.HI.X R5, R13, UR27, R26, 0x2, P0 ;  /* 0x0000001b0d057c11 */ /* 0x000fe200080f141a */
[----:B--2---:R-:W-:Y:S04]  /*0ca0*/  STG.E desc[UR24][R6.64], R25 ;  /* 0x0000001906007986 */ /* 0x004fe8000c101918 */
[----:B------:R-:W2:Y:S01]  /*0cb0*/  LDG.E R19, desc[UR24][R4.64] ;  /* 0x0000001804137981 */ /* 0x000ea2000c1e1900 */
[----:B------:R-:W-:Y:S01]  /*0cc0*/  LEA R8, P0, R15, UR26, 0x2 ;  /* 0x0000001a0f087c11 */ /* 0x000fe2000f8010ff */
[----:B------:R-:W-:-:S03]  /*0cd0*/  IMAD.WIDE R10, R2, 0x4, R6 ;  /* 0x00000004020a7825 */ /* 0x000fc600078e0206 */
[----:B------:R-:W-:Y:S02]  /*0ce0*/  LEA.HI.X R9, R15, UR27, R27, 0x2, P0 ;  /* 0x0000001b0f097c11 */ /* 0x000fe400080f141b */
[C---:B------:R-:W-:Y:S01]  /*0cf0*/  LEA R14, P0, R17.reuse, UR26, 0x2 ;  /* 0x0000001a110e7c11 */ /* 0x040fe2000f8010ff */
[----:B--2---:R0:W-:Y:S04]  /*0d00*/  STG.E desc[UR24][R10.64], R19 ;  /* 0x000000130a007986 */ /* 0x0041e8000c101918 */
[----:B------:R-:W2:Y:S01]  /*0d10*/  LDG.E R9, desc[UR24][R8.64] ;  /* 0x0000001808097981 */ /* 0x000ea2000c1e1900 */
[----:B------:R-:W-:Y:S01]  /*0d20*/  IMAD.WIDE R12, R2, 0x4, R10 ;  /* 0x00000004020c7825 */ /* 0x000fe200078e020a */
[----:B------:R-:W-:Y:S02]  /*0d30*/  LEA.HI.X R15, R17, UR27, R28, 0x2, P0 ;  /* 0x0000001b110f7c11 */ /* 0x000fe400080f141c */
[----:B------:R-:W-:-:S02]  /*0d40*/  LEA R16, P0, R21, UR26, 0x2 ;  /* 0x0000001a15107c11 */ /* 0x000fc4000f8010ff */
[----:B--2---:R1:W-:Y:S04]  /*0d50*/  STG.E desc[UR24][R12.64], R9 ;  /* 0x000000090c007986 */ /* 0x0043e8000c101918 */
[----:B------:R-:W2:Y:S01]  /*0d60*/  LDG.E R15, desc[UR24][R14.64] ;  /* 0x000000180e0f7981 */ /* 0x000ea2000c1e1900 */
[C---:B------:R-:W-:Y:S01]  /*0d70*/  IMAD.WIDE R4, R2.reuse, 0x4, R12 ;  /* 0x0000000402047825 */ /* 0x040fe200078e020c */
[----:B------:R-:W-:Y:S02]  /*0d80*/  LEA.HI.X R17, R21, UR27, R29, 0x2, P0 ;  /* 0x0000001b15117c11 */ /* 0x000fe400080f141d */
[C---:B0-----:R-:W-:Y:S02]  /*0d90*/  LEA R10, P0, R23.reuse, UR26, 0x2 ;  /* 0x0000001a170a7c11 */ /* 0x041fe4000f8010ff */
[----:B--2---:R0:W-:Y:S04]  /*0da0*/  STG.E desc[UR24][R4.64], R15 ;  /* 0x0000000f04007986 */ /* 0x0041e8000c101918 */
[----:B------:R-:W2:Y:S01]  /*0db0*/  LDG.E R17, desc[UR24][R16.64] ;  /* 0x0000001810117981 */ /* 0x000ea2000c1e1900 */
[----:B------:R-:W-:Y:S01]  /*0dc0*/  IMAD.WIDE R6, R2, 0x4, R4 ;  /* 0x0000000402067825 */ /* 0x000fe200078e0204 */
[----:B------:R-:W-:-:S02]  /*0dd0*/  LEA.HI.X R11, R23, UR27, R30, 0x2, P0 ;  /* 0x0000001b170b7c11 */ /* 0x000fc400080f141e */
[C---:B-1----:R-:W-:Y:S02]  /*0de0*/  LEA R12, P0, R31.reuse, UR26, 0x2 ;  /* 0x0000001a1f0c7c11 */ /* 0x042fe4000f8010ff */
[----:B--2---:R1:W-:Y:S04]  /*0df0*/  STG.E desc[UR24][R6.64], R17 ;  /* 0x0000001106007986 */ /* 0x0043e8000c101918 */
[----:B------:R-:W2:Y:S01]  /*0e00*/  LDG.E R11, desc[UR24][R10.64] ;  /* 0x000000180a0b7981 */ /* 0x000ea2000c1e1900 */
[----:B------:R-:W-:Y:S01]  /*0e10*/  LEA.HI.X R13, R31, UR27, R33, 0x2, P0 ;  /* 0x0000001b1f0d7c11 */ /* 0x000fe200080f1421 */
[----:B------:R-:W-:Y:S01]  /*0e20*/  IMAD.WIDE R8, R2, 0x4, R6 ;  /* 0x0000000402087825 */ /* 0x000fe200078e0206 */
[----:B------:R-:W-:-:S04]  /*0e30*/  LEA R14, P0, R32, UR26, 0x2 ;  /* 0x0000001a200e7c11 */ /* 0x000fc8000f8010ff */
[----:B--2---:R-:W-:Y:S04]  /*0e40*/  STG.E desc[UR24][R8.64], R11 ;  /* 0x0000000b08007986 */ /* 0x004fe8000c101918 */
[----:B------:R-:W2:Y:S01]  /*0e50*/  LDG.E R13, desc[UR24][R12.64] ;  /* 0x000000180c0d7981 */ /* 0x000ea2000c1e1900 */
[----:B0-----:R-:W-:Y:S01]  /*0e60*/  LEA.HI.X R15, R32, UR27, R34, 0x2, P0 ;  /* 0x0000001b200f7c11 */ /* 0x001fe200080f1422 */
[----:B------:R-:W-:-:S05]  /*0e70*/  IMAD.WIDE R4, R2, 0x4, R8 ;  /* 0x0000000402047825 */ /* 0x000fca00078e0208 */
[----:B--2---:R0:W-:Y:S04]  /*0e80*/  STG.E desc[UR24][R4.64], R13 ;  /* 0x0000000d04007986 */ /* 0x0041e8000c101918 */
[----:B------:R-:W2:Y:S01]  /*0e90*/  LDG.E R15, desc[UR24][R14.64] ;  /* 0x000000180e0f7981 */ /* 0x000ea2000c1e1900 */
[C---:B-1----:R-:W-:Y:S01]  /*0ea0*/  IMAD.WIDE R6, R2.reuse, 0x4, R4 ;  /* 0x0000000402067825 */ /* 0x042fe200078e0204 */
[----:B------:R-:W-:Y:S02]  /*0eb0*/  UIADD3 UR5, UPT, UPT, UR5, 0x10, URZ ;  /* 0x0000001005057890 */ /* 0x000fe4000fffe0ff */
[----:B------:R-:W-:Y:S02]  /*0ec0*/  UIADD3 UR8, UPT, UPT, UR8, 0x10, URZ ;  /* 0x0000001008087890 */ /* 0x000fe4000fffe0ff */
[----:B------:R-:W-:Y:S01]  /*0ed0*/  UISETP.NE.AND UP1, UPT, UR5, URZ, UPT ;  /* 0x000000ff0500728c */ /* 0x000fe2000bf25270 */
[----:B0-----:R-:W-:Y:S01]  /*0ee0*/  IMAD.MOV.U32 R4, RZ, RZ, R36 ;  /* 0x000000ffff047224 */ /* 0x001fe200078e0024 */
[----:B------:R-:W-:Y:S01]  /*0ef0*/  UIADD3 UR9, UPT, UPT, UR9, 0x10, URZ ;  /* 0x0000001009097890 */ /* 0x000fe2000fffe0ff */
[----:B------:R-:W-:Y:S01]  /*0f00*/  IMAD.MOV.U32 R5, RZ, RZ, R37 ;  /* 0x000000ffff057224 */ /* 0x000fe200078e0025 */
[----:B------:R-:W-:Y:S01]  /*0f10*/  UIADD3 UR10, UPT, UPT, UR10, 0x10, URZ ;  /* 0x000000100a0a7890 */ /* 0x000fe2000fffe0ff */
[----:B------:R-:W-:Y:S01]  /*0f20*/  IMAD.WIDE R36, R2, 0x4, R6 ;  /* 0x0000000402247825 */ /* 0x000fe200078e0206 */
[----:B------:R-:W-:-:S02]  /*0f30*/  UIADD3 UR11, UPT, UPT, UR11, 0x10, URZ ;  /* 0x000000100b0b7890 */ /* 0x000fc4000fffe0ff */
[----:B------:R-:W-:Y:S02]  /*0f40*/  UIADD3 UR12, UPT, UPT, UR12, 0x10, URZ ;  /* 0x000000100c0c7890 */ /* 0x000fe4000fffe0ff */
        /* <DEDUP_REMOVED lines=11> */
[----:B--2---:R2:W-:Y:S01]  /*1000*/  STG.E desc[UR24][R6.64], R15 ;  /* 0x0000000f06007986 */ /* 0x0045e2000c101918 */
[----:B------:R-:W-:Y:S10]  /*1010*/  BRA.U UP1, `(.L_x_1) ;  /* 0xfffffff501a87547 */ /* 0x000ff4000b83ffff */
[----:B------:R-:W0:Y:S01]  /*1020*/  LDC R3, c[0x0][0x398] ;  /* 0x0000e600ff037b82 */ /* 0x000e220000000800 */
[----:B------:R-:W-:Y:S01]  /*1030*/  IMAD.WIDE R36, R2, 0x40, R4 ;  /* 0x0000004002247825 */ /* 0x000fe200078e0204 */
[----:B0-----:R-:W-:-:S07]  /*1040*/  LOP3.LUT R4, R3, 0x7ffffff0, RZ, 0xc0, !PT ;  /* 0x7ffffff003047812 */ /* 0x001fce00078ec0ff */
.L_x_0:
[----:B------:R-:W1:Y:S02]  /*1050*/  LDCU UR6, c[0x0][0x398] ;  /* 0x00007300ff0677ac */ /* 0x000e640008000800 */
[----:B-1----:R-:W-:-:S04]  /*1060*/  ULOP3.LUT UR5, UR6, 0xf, URZ, 0xc0, !UPT ;  /* 0x0000000f06057892 */ /* 0x002fc8000f8ec0ff */
[----:B------:R-:W-:-:S09]  /*1070*/  UISETP.NE.AND UP1, UPT, UR5, URZ, UPT ;  /* 0x000000ff0500728c */ /* 0x000fd2000bf25270 */
[----:B------:R-:W-:Y:S05]  /*1080*/  BRA.U !UP1, `(.L_x_2) ;  /* 0x0000000509487547 */ /* 0x000fea000b800000 */
[----:B------:R-:W-:Y:S01]  /*1090*/  UIADD3 UR5, UPT, UPT, UR5, -0x1, URZ ;  /* 0xffffffff05057890 */ /* 0x000fe2000fffe0ff */
[----:B------:R-:W-:Y:S01]  /*10a0*/  SHF.R.S32.HI R3, RZ, 0x1f, R0 ;  /* 0x0000001fff037819 */ /* 0x000fe20000011400 */
[----:B------:R-:W-:Y:S02]  /*10b0*/  ULOP3.LUT UR8, UR6, 0x7, URZ, 0xc0, !UPT ;  /* 0x0000000706087892 */ /* 0x000fe4000f8ec0ff */
[----:B------:R-:W-:Y:S02]  /*10c0*/  UISETP.GE.U32.AND UP1, UPT, UR5, 0x7, UPT ;  /* 0x000000070500788c */ /* 0x000fe4000bf26070 */
[----:B------:R-:W-:-:S07]  /*10d0*/  UISETP.NE.AND UP2, UPT, UR8, URZ, UPT ;  /* 0x000000ff0800728c */ /* 0x000fce000bf45270 */
[----:B------:R-:W-:Y:S05]  /*10e0*/  BRA.U !UP1, `(.L_x_3) ;  /* 0x00000001097c7547 */ /* 0x000fea000b800000 */
[----:B------:R-:W1:Y:S01]  /*10f0*/  LDCU.64 UR10, c[0x0][0x388] ;  /* 0x00007100ff0a77ac */ /* 0x000e620008000a00 */
[----:B------:R-:W-:-:S05]  /*1100*/  VIADD R5, R4, UR7 ;  /* 0x0000000704057c36 */ /* 0x000fca0008000000 */
[----:B--2---:R-:W-:-:S04]  /*1110*/  IADD3 R7, P0, PT, R0, R5, RZ ;  /* 0x0000000500077210 */ /* 0x004fc80007f1e0ff */
[----:B------:R-:W-:Y:S02]  /*1120*/  LEA.HI.X.SX32 R8, R5, R3, 0x1, P0 ;  /* 0x0000000305087211 */ /* 0x000fe400000f0eff */
[----:B-1----:R-:W-:-:S04]  /*1130*/  LEA R6, P0, R7, UR10, 0x2 ;  /* 0x0000000a07067c11 */ /* 0x002fc8000f8010ff */
[----:B------:R-:W-:-:S05]  /*1140*/  LEA.HI.X R7, R7, UR11, R8, 0x2, P0 ;  /* 0x0000000b07077c11 */ /* 0x000fca00080f1408 */
[----:B0-----:R-:W2:Y:S01]  /*1150*/  LDG.E R5, desc[UR24][R6.64] ;  /* 0x0000001806057981 */ /* 0x001ea2000c1e1900 */
[----:B------:R-:W-:-:S03]  /*1160*/  IMAD.WIDE R8, R2, 0x4, R36 ;  /* 0x0000000402087825 */ /* 0x000fc600078e0224 */
[----:B--2---:R-:W-:Y:S04]  /*1170*/  STG.E desc[UR24][R36.64], R5 ;  /* 0x0000000524007986 */ /* 0x004fe8000c101918 */
[----:B------:R-:W2:Y:S01]  /*1180*/  LDG.E R17, desc[UR24][R6.64+0x4] ;  /* 0x0000041806117981 */ /* 0x000ea2000c1e1900 */
[----:B------:R-:W-:-:S03]  /*1190*/  IMAD.WIDE R10, R2, 0x4, R8 ;  /* 0x00000004020a7825 */ /* 0x000fc600078e0208 */
[----:B--2---:R0:W-:Y:S04]  /*11a0*/  STG.E desc[UR24][R8.64], R17 ;  /* 0x0000001108007986 */ /* 0x0041e8000c101918 */
[----:B------:R-:W2:Y:S01]  /*11b0*/  LDG.E R19, desc[UR24][R6.64+0x8] ;  /* 0x0000081806137981 */ /* 0x000ea2000c1e1900 */
[----:B------:R-:W-:-:S03]  /*11c0*/  IMAD.WIDE R12, R2, 0x4, R10 ;  /* 0x00000004020c7825 */ /* 0x000fc600078e020a */
[----:B--2---:R1:W-:Y:S04]  /*11d0*/  STG.E desc[UR24][R10.64], R19 ;  /* 0x000000130a007986 */ /* 0x0043e8000c101918 */
[----:B------:R-:W2:Y:S01]  /*11e0*/  LDG.E R21, desc[UR24][R6.64+0xc] ;  /* 0x00000c1806157981 */ /* 0x000ea2000c1e1900 */
[----:B------:R-:W-:-:S03]  /*11f0*/  IMAD.WIDE R14, R2, 0x4, R12 ;  /* 0x00000004020e7825 */ /* 0x000fc600078e020c */
[----:B--2---:R2:W-:Y:S04]  /*1200*/  STG.E desc[UR24][R12.64], R21 ;  /* 0x000000150c007986 */ /* 0x0045e8000c101918 */
[----:B------:R-:W3:Y:S01]  /*1210*/  LDG.E R23, desc[UR24][R6.64+0x10] ;  /* 0x0000101806177981 */ /* 0x000ee2000c1e1900 */
[----:B0-----:R-:W-:-:S03]  /*1220*/  IMAD.WIDE R8, R2, 0x4, R14 ;  /* 0x0000000402087825 */ /* 0x001fc600078e020e */
[----:B---3--:R3:W-:Y:S04]  /*1230*/  STG.E desc[UR24][R14.64], R23 ;  /* 0x000000170e007986 */ /* 0x0087e8000c101918 */
[----:B------:R-:W4:Y:S01]  /*1240*/  LDG.E R5, desc[UR24][R6.64+0x14] ;  /* 0x0000141806057981 */ /* 0x000f22000c1e1900 */
[----:B-1----:R-:W-:-:S03]  /*1250*/  IMAD.WIDE R10, R2, 0x4, R8 ;  /* 0x00000004020a7825 */ /* 0x002fc600078e0208 */
[----:B----4-:R3:W-:Y:S04]  /*1260*/  STG.E desc[UR24][R8.64], R5 ;  /* 0x0000000508007986 */ /* 0x0107e8000c101918 */
[----:B------:R-:W4:Y:S01]  /*1270*/  LDG.E R17, desc[UR24][R6.64+0x18] ;  /* 0x0000181806117981 */ /* 0x000f22000c1e1900 */
[----:B--2---:R-:W-:-:S03]  /*1280*/  IMAD.WIDE R12, R2, 0x4, R10 ;  /* 0x00000004020c7825 */ /* 0x004fc600078e020a */
[----:B----4-:R3:W-:Y:S04]  /*1290*/  STG.E desc[UR24][R10.64], R17 ;  /* 0x000000110a007986 */ /* 0x0107e8000c101918 */
[----:B------:R-:W2:Y:S01]  /*12a0*/  LDG.E R19, desc[UR24][R6.64+0x1c] ;  /* 0x00001c1806137981 */ /* 0x000ea2000c1e1900 */
[----:B------:R-:W-:Y:S02]  /*12b0*/  VIADD R4, R4, 0x8 ;  /* 0x0000000804047836 */ /* 0x000fe40000000000 */
[----:B------:R-:W-:Y:S01]  /*12c0*/  IMAD.WIDE R36, R2, 0x4, R12 ;  /* 0x0000000402247825 */ /* 0x000fe200078e020c */
[----:B--2---:R3:W-:Y:S06]  /*12d0*/  STG.E desc[UR24][R12.64], R19 ;  /* 0x000000130c007986 */ /* 0x0047ec000c101918 */
.L_x_3:
[----:B------:R-:W-:Y:S05]  /*12e0*/  BRA.U !UP2, `(.L_x_2) ;  /* 0x000000010ab07547 */ /* 0x000fea000b800000 */
[----:B------:R-:W-:Y:S02]  /*12f0*/  UIADD3 UR5, UPT, UPT, UR8, -0x1, URZ ;  /* 0xffffffff08057890 */ /* 0x000fe4000fffe0ff */
[----:B------:R-:W-:Y:S02]  /*1300*/  ULOP3.LUT UR6, UR6, 0x3, URZ, 0xc0, !UPT ;  /* 0x0000000306067892 */ /* 0x000fe4000f8ec0ff */
[----:B------:R-:W-:Y:S02]  /*1310*/  UISETP.GE.U32.AND UP1, UPT, UR5, 0x3, UPT ;  /* 0x000000030500788c */ /* 0x000fe4000bf26070 */
[----:B------:R-:W-:-:S07]  /*1320*/  UISETP.NE.AND UP2, UPT, UR6, URZ, UPT ;  /* 0x000000ff0600728c */ /* 0x000fce000bf45270 */
[----:B------:R-:W-:Y:S05]  /*1330*/  BRA.U !UP1, `(.L_x_4) ;  /* 0x00000001094c7547 */ /* 0x000fea000b800000 */
[----:B------:R-:W1:Y:S01]  /*1340*/  LDCU.64 UR8, c[0x0][0x388] ;  /* 0x00007100ff0877ac */ /* 0x000e620008000a00 */
[----:B---3--:R-:W-:-:S05]  /*1350*/  VIADD R5, R4, UR7 ;  /* 0x0000000704057c36 */ /* 0x008fca0008000000 */
[----:B--2---:R-:W-:-:S04]  /*1360*/  IADD3 R7, P0, PT, R0, R5, RZ ;  /* 0x0000000500077210 */ /* 0x004fc80007f1e0ff */
[----:B------:R-:W-:Y:S02]  /*1370*/  LEA.HI.X.SX32 R8, R5, R3, 0x1, P0 ;  /* 0x0000000305087211 */ /* 0x000fe400000f0eff */
[----:B-1----:R-:W-:-:S04]  /*1380*/  LEA R6, P0, R7, UR8, 0x2 ;  /* 0x0000000807067c11 */ /* 0x002fc8000f8010ff */
[----:B------:R-:W-:-:S05]  /*1390*/  LEA.HI.X R7, R7, UR9, R8, 0x2, P0 ;  /* 0x0000000907077c11 */ /* 0x000fca00080f1408 */
[----:B0-----:R-:W2:Y:S01]  /*13a0*/  LDG.E R5, desc[UR24][R6.64] ;  /* 0x0000001806057981 */ /* 0x001ea2000c1e1900 */
        /* <DEDUP_REMOVED lines=8> */
[----:B------:R-:W2:Y:S01]  /*1430*/  LDG.E R19, desc[UR24][R6.64+0xc] ;  /* 0x00000c1806137981 */ /* 0x000ea2000c1e1900 */
[----:B------:R-:W-:Y:S02]  /*1440*/  VIADD R4, R4, 0x4 ;  /* 0x0000000404047836 */ /* 0x000fe40000000000 */
[----:B0-----:R-:W-:Y:S01]  /*1450*/  IMAD.WIDE R36, R2, 0x4, R12 ;  /* 0x0000000402247825 */ /* 0x001fe200078e020c */
[----:B--2---:R1:W-:Y:S06]  /*1460*/  STG.E desc[UR24][R12.64], R19 ;  /* 0x000000130c007986 */ /* 0x0043ec000c101918 */
.L_x_4:
[----:B------:R-:W-:Y:S05]  /*1470*/  BRA.U !UP2, `(.L_x_2) ;  /* 0x000000010a4c7547 */ /* 0x000fea000b800000 */
[----:B------:R-:W4:Y:S01]  /*1480*/  LDCU.64 UR8, c[0x0][0x388] ;  /* 0x00007100ff0877ac */ /* 0x000f220008000a00 */
[----:B------:R-:W-:-:S05]  /*1490*/  VIADD R4, R4, UR7 ;  /* 0x0000000704047c36 */ /* 0x000fca0008000000 */
[----:B---3--:R-:W-:-:S04]  /*14a0*/  IADD3 R5, P0, PT, R0, R4, RZ ;  /* 0x0000000400057210 */ /* 0x008fc80007f1e0ff */
[----:B--2---:R-:W-:Y:S02]  /*14b0*/  LEA.HI.X.SX32 R6, R4, R3, 0x1, P0 ;  /* 0x0000000304067211 */ /* 0x004fe400000f0eff */
[----:B----4-:R-:W-:-:S04]  /*14c0*/  LEA R4, P0, R5, UR8, 0x2 ;  /* 0x0000000805047c11 */ /* 0x010fc8000f8010ff */
[----:B------:R-:W-:-:S05]  /*14d0*/  LEA.HI.X R5, R5, UR9, R6, 0x2, P0 ;  /* 0x0000000905057c11 */ /* 0x000fca00080f1406 */
[----:B0-----:R-:W2:Y:S01]  /*14e0*/  LDG.E R3, desc[UR24][R4.64] ;  /* 0x0000001804037981 */ /* 0x001ea2000c1e1900 */
[----:B------:R-:W-:-:S03]  /*14f0*/  UISETP.NE.AND UP1, UPT, UR6, 0x1, UPT ;  /* 0x000000010600788c */ /* 0x000fc6000bf25270 */
[----:B--2---:R0:W-:Y:S02]  /*1500*/  STG.E desc[UR24][R36.64], R3 ;  /* 0x0000000324007986 */ /* 0x0041e4000c101918 */
[----:B0-----:R-:W-:-:S04]  /*1510*/  IMAD.WIDE R36, R2, 0x4, R36 ;  /* 0x0000000402247825 */ /* 0x001fc800078e0224 */
[----:B------:R-:W-:Y:S05]  /*1520*/  BRA.U !UP1, `(.L_x_2) ;  /* 0x0000000109207547 */ /* 0x000fea000b800000 */
[----:B------:R-:W2:Y:S01]  /*1530*/  LDG.E R3, desc[UR24][R4.64+0x4] ;  /* 0x0000041804037981 */ /* 0x000ea2000c1e1900 */
[----:B------:R-:W-:-:S03]  /*1540*/  UISETP.NE.AND UP1, UPT, UR6, 0x2, UPT ;  /* 0x000000020600788c */ /* 0x000fc6000bf25270 */
[----:B--2---:R0:W-:Y:S02]  /*1550*/  STG.E desc[UR24][R36.64], R3 ;  /* 0x0000000324007986 */ /* 0x0041e4000c101918 */
[----:B0-----:R-:W-:-:S04]  /*1560*/  IMAD.WIDE R36, R2, 0x4, R36 ;  /* 0x0000000402247825 */ /* 0x001fc800078e0224 */
[----:B------:R-:W-:Y:S05]  /*1570*/  BRA.U !UP1, `(.L_x_2) ;  /* 0x00000001090c7547 */ /* 0x000fea000b800000 */
[----:B------:R-:W2:Y:S04]  /*1580*/  LDG.E R5, desc[UR24][R4.64+0x8] ;  /* 0x0000081804057981 */ /* 0x000ea8000c1e1900 */
[----:B--2---:R0:W-:Y:S02]  /*1590*/  STG.E desc[UR24][R36.64], R5 ;  /* 0x0000000524007986 */ /* 0x0041e4000c101918 */
[----:B0-----:R-:W-:-:S07]  /*15a0*/  IMAD.WIDE R36, R2, 0x4, R36 ;  /* 0x0000000402247825 */ /* 0x001fce00078e0224 */
.L_x_2:
[----:B------:R-:W-:Y:S05]  /*15b0*/  BRA.U UP0, `(.L_x_5) ;  /* 0xffffffed00d47547 */ /* 0x000fea000b83ffff */
[----:B0-----:R-:W-:Y:S05]  /*15c0*/  EXIT ;  /* 0x000000000000794d */ /* 0x001fea0003800000 */
.L_x_6:
[----:B------:R-:W-:-:S00]  /*15d0*/  BRA `(.L_x_6) ;  /* 0xfffffffc00fc7947 */ /* 0x000fc0000383ffff */
[----:B------:R-:W-:-:S00]  /*15e0*/  NOP ;  /* 0x0000000000007918 */ /* 0x000fc00000000000 */
        /* <DEDUP_REMOVED lines=9> */
.L_x_7:


//--------------------- .nv.shared.reserved.0     --------------------------
	.section	.nv.shared.reserved.0,"aw",@nobits
	.weak		__nv_reservedSMEM_offset_0_alias
	.size		__nv_reservedSMEM_offset_0_alias, 0, 64
	.other		__nv_reservedSMEM_offset_0_alias,@"STO_CUDA_RESERVED_SHARED STV_DEFAULT"
__nv_reservedSMEM_offset_0_alias:
	.zero		0
	.zero		64


//--------------------- .nv.constant0._Z6im2coliPKfiiiiiiPf --------------------------
	.section	.nv.constant0._Z6im2coliPKfiiiiiiPf,"a",@progbits
	.sectionflags	@""
	.align	4
.nv.constant0._Z6im2coliPKfiiiiiiPf:
	.zero		944


//--------------------- SYMBOLS --------------------------

	.type		.nv.reservedSmem.offset0,@object
	.size		.nv.reservedSmem.offset0,0x4
